//
// Generated by NVIDIA NVVM Compiler
//
// Compiler Build ID: CL-36424714
// Cuda compilation tools, release 13.0, V13.0.88
// Based on NVVM 20.0.0
//

.version 9.0
.target sm_100
.address_size 64

	// .globl	_Z11mult_matrixPiS_S_

.visible .entry _Z11mult_matrixPiS_S_(
	.param .u64 .ptr .align 1 _Z11mult_matrixPiS_S__param_0,
	.param .u64 .ptr .align 1 _Z11mult_matrixPiS_S__param_1,
	.param .u64 .ptr .align 1 _Z11mult_matrixPiS_S__param_2
)
{
	.reg .pred 	%p<2>;
	.reg .b32 	%r<45>;
	.reg .b64 	%rd<21>;

	ld.param.u64 	%rd6, [_Z11mult_matrixPiS_S__param_0];
	ld.param.u64 	%rd7, [_Z11mult_matrixPiS_S__param_1];
	ld.param.u64 	%rd8, [_Z11mult_matrixPiS_S__param_2];
	cvta.to.global.u64 	%rd9, %rd8;
	cvta.to.global.u64 	%rd10, %rd7;
	cvta.to.global.u64 	%rd11, %rd6;
	mov.u32 	%r10, %ctaid.x;
	mov.u32 	%r11, %ntid.x;
	mov.u32 	%r12, %tid.x;
	mad.lo.s32 	%r13, %r10, %r11, %r12;
	mov.u32 	%r14, %ctaid.y;
	mov.u32 	%r15, %ntid.y;
	mov.u32 	%r16, %tid.y;
	mad.lo.s32 	%r17, %r14, %r15, %r16;
	shl.b32 	%r42, %r13, 11;
	add.s32 	%r18, %r42, %r17;
	mul.wide.s32 	%rd12, %r18, 4;
	add.s64 	%rd1, %rd9, %rd12;
	ld.global.u32 	%r43, [%rd1];
	add.s64 	%rd2, %rd11, 16;
	mul.wide.u32 	%rd13, %r15, %r14;
	cvt.u64.u32 	%rd14, %r16;
	add.s64 	%rd15, %rd13, %rd14;
	shl.b64 	%rd16, %rd15, 2;
	add.s64 	%rd17, %rd16, %rd10;
	add.s64 	%rd20, %rd17, 32768;
	mov.b32 	%r44, 0;
$L__BB0_1:
	mul.wide.s32 	%rd18, %r42, 4;
	add.s64 	%rd19, %rd2, %rd18;
	ld.global.u32 	%r19, [%rd19+-16];
	ld.global.u32 	%r20, [%rd20+-32768];
	mad.lo.s32 	%r21, %r20, %r19, %r43;
	st.global.u32 	[%rd1], %r21;
	ld.global.u32 	%r22, [%rd19+-12];
	ld.global.u32 	%r23, [%rd20+-24576];
	mad.lo.s32 	%r24, %r23, %r22, %r21;
	st.global.u32 	[%rd1], %r24;
	ld.global.u32 	%r25, [%rd19+-8];
	ld.global.u32 	%r26, [%rd20+-16384];
	mad.lo.s32 	%r27, %r26, %r25, %r24;
	st.global.u32 	[%rd1], %r27;
	ld.global.u32 	%r28, [%rd19+-4];
	ld.global.u32 	%r29, [%rd20+-8192];
	mad.lo.s32 	%r30, %r29, %r28, %r27;
	st.global.u32 	[%rd1], %r30;
	ld.global.u32 	%r31, [%rd19];
	ld.global.u32 	%r32, [%rd20];
	mad.lo.s32 	%r33, %r32, %r31, %r30;
	st.global.u32 	[%rd1], %r33;
	ld.global.u32 	%r34, [%rd19+4];
	ld.global.u32 	%r35, [%rd20+8192];
	mad.lo.s32 	%r36, %r35, %r34, %r33;
	st.global.u32 	[%rd1], %r36;
	ld.global.u32 	%r37, [%rd19+8];
	ld.global.u32 	%r38, [%rd20+16384];
	mad.lo.s32 	%r39, %r38, %r37, %r36;
	st.global.u32 	[%rd1], %r39;
	ld.global.u32 	%r40, [%rd19+12];
	ld.global.u32 	%r41, [%rd20+24576];
	mad.lo.s32 	%r43, %r41, %r40, %r39;
	st.global.u32 	[%rd1], %r43;
	add.s32 	%r44, %r44, 8;
	add.s32 	%r42, %r42, 8;
	add.s64 	%rd20, %rd20, 65536;
	setp.ne.s32 	%p1, %r44, 2048;
	@%p1 bra 	$L__BB0_1;
	ret;

}


// ===== COMPILED SASS (sm_100) =====

	.target	sm_100

	.elftype	@"ET_EXEC"


//--------------------- .note.nv.tkinfo           --------------------------
	.section	.note.nv.tkinfo,"",@"SHT_NOTE"
	.sectionflags	@"SHF_NOTE_NV_TKINFO"
	.tkinfo
        /*0018*/ 	.word	0x00000002
        /*0030*/ 	.string	""
        /*0030*/ 	.string	"ptxas"
        /*0030*/ 	.string	"Cuda compilation tools, release 13.0, V13.0.88"
        /*0030*/ 	.string	"Build cuda_13.0.r13.0/compiler.36424714_0"
        /*0030*/ 	.string	"-arch sm_100 -m 64 "



//--------------------- .note.nv.cuinfo           --------------------------
	.section	.note.nv.cuinfo,"",@"SHT_NOTE"
	.sectionflags	@"SHF_NOTE_NV_CUINFO"
        /*0018*/ 	.short	0x0002
        /*001a*/ 	.short	0x0064
        /*001c*/ 	.short	0x0082
	.zero		2


//--------------------- .nv.info                  --------------------------
	.section	.nv.info,"",@"SHT_CUDA_INFO"
	.align	4


	//----- nvinfo : EIATTR_REGCOUNT
	.align		4
        /*0000*/ 	.byte	0x04, 0x2f
        /*0002*/ 	.short	(.L_1 - .L_0)
	.align		4
.L_0:
        /*0004*/ 	.word	index@(_Z11mult_matrixPiS_S_)
        /*0008*/ 	.word	0x00000016


	//----- nvinfo : EIATTR_FRAME_SIZE
	.align		4
.L_1:
        /*000c*/ 	.byte	0x04, 0x11
        /*000e*/ 	.short	(.L_3 - .L_2)
	.align		4
.L_2:
        /*0010*/ 	.word	index@(_Z11mult_matrixPiS_S_)
        /*0014*/ 	.word	0x00000000


	//----- nvinfo : EIATTR_MIN_STACK_SIZE
	.align		4
.L_3:
        /*0018*/ 	.byte	0x04, 0x12
        /*001a*/ 	.short	(.L_5 - .L_4)
	.align		4
.L_4:
        /*001c*/ 	.word	index@(_Z11mult_matrixPiS_S_)
        /*0020*/ 	.word	0x00000000
.L_5:


//--------------------- .nv.compat                --------------------------
	.section	.nv.compat,"",@"SHT_CUDA_COMPAT_INFO"
	.align	4
        /*0000*/ 	.byte	0x02, 0x09, 0x00, 0x00, 0x02, 0x02, 0x01, 0x00, 0x02, 0x05, 0x05, 0x00, 0x03, 0x07, 0x01, 0x01
        /*0010*/ 	.byte	0x02, 0x03, 0x00, 0x00, 0x02, 0x06, 0x01, 0x00, 0x04, 0x0b, 0x08, 0x00, 0x09, 0x00, 0x00, 0x00
        /*0020*/ 	.byte	0x00, 0x00, 0x00, 0x00


//--------------------- .nv.info._Z11mult_matrixPiS_S_ --------------------------
	.section	.nv.info._Z11mult_matrixPiS_S_,"",@"SHT_CUDA_INFO"
	.sectionflags	@""
	.align	4


	//----- nvinfo : EIATTR_CUDA_API_VERSION
	.align		4
        /*0000*/ 	.byte	0x04, 0x37
        /*0002*/ 	.short	(.L_7 - .L_6)
.L_6:
        /*0004*/ 	.word	0x00000082


	//----- nvinfo : EIATTR_KPARAM_INFO
	.align		4
.L_7:
        /*0008*/ 	.byte	0x04, 0x17
        /*000a*/ 	.short	(.L_9 - .L_8)
.L_8:
        /*000c*/ 	.word	0x00000000
        /*0010*/ 	.short	0x0002
        /*0012*/ 	.short	0x0010
        /*0014*/ 	.byte	0x00, 0xf5, 0x21, 0x00


	//----- nvinfo : EIATTR_KPARAM_INFO
	.align		4
.L_9:
        /*0018*/ 	.byte	0x04, 0x17
        /*001a*/ 	.short	(.L_11 - .L_10)
.L_10:
        /*001c*/ 	.word	0x00000000
        /*0020*/ 	.short	0x0001
        /*0022*/ 	.short	0x0008
        /*0024*/ 	.byte	0x00, 0xf5, 0x21, 0x00


	//----- nvinfo : EIATTR_KPARAM_INFO
	.align		4
.L_11:
        /*0028*/ 	.byte	0x04, 0x17
        /*002a*/ 	.short	(.L_13 - .L_12)
.L_12:
        /*002c*/ 	.word	0x00000000
        /*0030*/ 	.short	0x0000
        /*0032*/ 	.short	0x0000
        /*0034*/ 	.byte	0x00, 0xf5, 0x21, 0x00


	//----- nvinfo : EIATTR_SPARSE_MMA_MASK
	.align		4
.L_13:
        /*0038*/ 	.byte	0x03, 0x50
        /*003a*/ 	.short	0x0000


	//----- nvinfo : EIATTR_MAXREG_COUNT
	.align		4
        /*003c*/ 	.byte	0x03, 0x1b
        /*003e*/ 	.short	0x00ff


	//----- nvinfo : EIATTR_MERCURY_ISA_VERSION
	.align		4
        /*0040*/ 	.byte	0x03, 0x5f
        /*0042*/ 	.short	0x0101


	//----- nvinfo : EIATTR_VRC_CTA_INIT_COUNT
	.align		4
        /*0044*/ 	.byte	0x02, 0x4a
	.zero		1
	.zero		1


	//----- nvinfo : EIATTR_EXIT_INSTR_OFFSETS
	.align		4
        /*0048*/ 	.byte	0x04, 0x1c
        /*004a*/ 	.short	(.L_15 - .L_14)


	//   ....[0]....
.L_14:
        /*004c*/ 	.word	0x00000ee0


	//----- nvinfo : EIATTR_CBANK_PARAM_SIZE
	.align		4
.L_15:
        /*0050*/ 	.byte	0x03, 0x19
        /*0052*/ 	.short	0x0018


	//----- nvinfo : EIATTR_PARAM_CBANK
	.align		4
        /*0054*/ 	.byte	0x04, 0x0a
        /*0056*/ 	.short	(.L_17 - .L_16)
	.align		4
.L_16:
        /*0058*/ 	.word	index@(.nv.constant0._Z11mult_matrixPiS_S_)
        /*005c*/ 	.short	0x0380
        /*005e*/ 	.short	0x0018


	//----- nvinfo : EIATTR_SW_WAR
	.align		4
.L_17:
        /*0060*/ 	.byte	0x04, 0x36
        /*0062*/ 	.short	(.L_19 - .L_18)
.L_18:
        /*0064*/ 	.word	0x00000008
.L_19:


//--------------------- .nv.callgraph             --------------------------
	.section	.nv.callgraph,"",@"SHT_CUDA_CALLGRAPH"
	.align	4
	.sectionentsize	8
	.align		4
        /*0000*/ 	.word	0x00000000
	.align		4
        /*0004*/ 	.word	0xffffffff
	.align		4
        /*0008*/ 	.word	0x00000000
	.align		4
        /*000c*/ 	.word	0xfffffffe
	.align		4
        /*0010*/ 	.word	0x00000000
	.align		4
        /*0014*/ 	.word	0xfffffffd
	.align		4
        /*0018*/ 	.word	0x00000000
	.align		4
        /*001c*/ 	.word	0xfffffffc


//--------------------- .text._Z11mult_matrixPiS_S_ --------------------------
	.section	.text._Z11mult_matrixPiS_S_,"ax",@progbits
	.align	128
        .global         _Z11mult_matrixPiS_S_
        .type           _Z11mult_matrixPiS_S_,@function
        .size           _Z11mult_matrixPiS_S_,(.L_x_2 - _Z11mult_matrixPiS_S_)
        .other          _Z11mult_matrixPiS_S_,@"STO_CUDA_ENTRY STV_DEFAULT"
_Z11mult_matrixPiS_S_:
.text._Z11mult_matrixPiS_S_:
[----:B------:R-:W-:Y:S01]  /*0000*/  LDC R1, c[0x0][0x37c] ;  /* 0x0000df00ff017b82 */ /* 0x000fe20000000800 */
[----:B------:R-:W0:Y:S07]  /*0010*/  S2R R0, SR_TID.X ;  /* 0x0000000000007919 */ /* 0x000e2e0000002100 */
[----:B------:R-:W0:Y:S01]  /*0020*/  S2UR UR10, SR_CTAID.X ;  /* 0x00000000000a79c3 */ /* 0x000e220000002500 */
[----:B------:R-:W1:Y:S01]  /*0030*/  LDCU.128 UR4, c[0x0][0x380] ;  /* 0x00007000ff0477ac */ /* 0x000e620008000c00 */
[----:B------:R-:W-:Y:S01]  /*0040*/  HFMA2 R3, -RZ, RZ, 0, 0 ;  /* 0x00000000ff037431 */ /* 0x000fe200000001ff */
[----:B------:R-:W2:Y:S01]  /*0050*/  S2R R2, SR_TID.Y ;  /* 0x0000000000027919 */ /* 0x000ea20000002200 */
[----:B------:R-:W3:Y:S04]  /*0060*/  LDCU.64 UR8, c[0x0][0x358] ;  /* 0x00006b00ff0877ac */ /* 0x000ee80008000a00 */
[----:B------:R-:W0:Y:S08]  /*0070*/  LDC R9, c[0x0][0x360] ;  /* 0x0000d800ff097b82 */ /* 0x000e300000000800 */
[----:B------:R-:W2:Y:S01]  /*0080*/  S2UR UR11, SR_CTAID.Y ;  /* 0x00000000000b79c3 */ /* 0x000ea20000002600 */
[----:B-1----:R-:W-:-:S04]  /*0090*/  UIADD3 UR4, UP0, UPT, UR4, 0x10, URZ ;  /* 0x0000001004047890 */ /* 0x002fc8000ff1e0ff */
[----:B------:R-:W-:-:S03]  /*00a0*/  UIADD3.X UR5, UPT, UPT, URZ, UR5, URZ, UP0, !UPT ;  /* 0x00000005ff057290 */ /* 0x000fc600087fe4ff */
[----:B------:R-:W2:Y:S08]  /*00b0*/  LDC R5, c[0x0][0x364] ;  /* 0x0000d900ff057b82 */ /* 0x000eb00000000800 */
[----:B------:R-:W1:Y:S01]  /*00c0*/  LDC.64 R10, c[0x0][0x390] ;  /* 0x0000e400ff0a7b82 */ /* 0x000e620000000a00 */
[----:B0-----:R-:W-:-:S05]  /*00d0*/  IMAD R9, R9, UR10, R0 ;  /* 0x0000000a09097c24 */ /* 0x001fca000f8e0200 */
[----:B------:R-:W-:Y:S01]  /*00e0*/  SHF.L.U32 R9, R9, 0xb, RZ ;  /* 0x0000000b09097819 */ /* 0x000fe200000006ff */
[C-C-:B--2---:R-:W-:Y:S02]  /*00f0*/  IMAD R0, R5.reuse, UR11, R2.reuse ;  /* 0x0000000b05007c24 */ /* 0x144fe4000f8e0202 */
[----:B------:R-:W-:Y:S01]  /*0100*/  IMAD.WIDE.U32 R4, R5, UR11, R2 ;  /* 0x0000000b05047c25 */ /* 0x000fe2000f8e0002 */
[----:B------:R-:W-:Y:S02]  /*0110*/  MOV R2, UR4 ;  /* 0x0000000400027c02 */ /* 0x000fe40008000f00 */
[----:B------:R-:W-:Y:S02]  /*0120*/  IADD3 R13, PT, PT, R0, R9, RZ ;  /* 0x00000009000d7210 */ /* 0x000fe40007ffe0ff */
[----:B------:R-:W-:Y:S02]  /*0130*/  LEA R6, P0, R4, UR6, 0x2 ;  /* 0x0000000604067c11 */ /* 0x000fe4000f8010ff */
[----:B------:R-:W-:-:S02]  /*0140*/  MOV R3, UR5 ;  /* 0x0000000500037c02 */ /* 0x000fc40008000f00 */
[----:B------:R-:W-:Y:S01]  /*0150*/  LEA.HI.X R7, R4, UR7, R5, 0x2, P0 ;  /* 0x0000000704077c11 */ /* 0x000fe200080f1405 */
[----:B-1----:R-:W-:-:S04]  /*0160*/  IMAD.WIDE R4, R13, 0x4, R10 ;  /* 0x000000040d047825 */ /* 0x002fc800078e020a */
[----:B------:R-:W-:Y:S01]  /*0170*/  IMAD.WIDE R10, R9, 0x4, R2 ;  /* 0x00000004090a7825 */ /* 0x000fe200078e0202 */
[----:B---3--:R-:W2:Y:S04]  /*0180*/  LDG.E R0, desc[UR8][R4.64] ;  /* 0x0000000804007981 */ /* 0x008ea8000c1e1900 */
[----:B------:R-:W2:Y:S04]  /*0190*/  LDG.E R8, desc[UR8][R6.64] ;  /* 0x0000000806087981 */ /* 0x000ea8000c1e1900 */
[----:B------:R-:W2:Y:S02]  /*01a0*/  LDG.E R13, desc[UR8][R10.64+-0x10] ;  /* 0xfffff0080a0d7981 */ /* 0x000ea4000c1e1900 */
[----:B--2---:R-:W-:-:S05]  /*01b0*/  IMAD R13, R13, R8, R0 ;  /* 0x000000080d0d7224 */ /* 0x004fca00078e0200 */
[----:B------:R0:W-:Y:S04]  /*01c0*/  STG.E desc[UR8][R4.64], R13 ;  /* 0x0000000d04007986 */ /* 0x0001e8000c101908 */
        /* <DEDUP_REMOVED lines=8> */
[----:B------:R-:W0:Y:S04]  /*0250*/  LDG.E R0, desc[UR8][R10.64+-0x4] ;  /* 0xfffffc080a007981 */ /* 0x000e28000c1e1900 */
[----:B------:R-:W0:Y:S02]  /*0260*/  LDG.E R8, desc[UR8][R6.64+0x6000] ;  /* 0x0060000806087981 */ /* 0x000e24000c1e1900 */
[----:B0-----:R-:W-:-:S05]  /*0270*/  IMAD R13, R0, R8, R17 ;  /* 0x00000008000d7224 */ /* 0x001fca00078e0211 */
[----:B------:R0:W-:Y:S04]  /*0280*/  STG.E desc[UR8][R4.64], R13 ;  /* 0x0000000d04007986 */ /* 0x0001e8000c101908 */
[----:B------:R-:W1:Y:S04]  /*0290*/  LDG.E R0, desc[UR8][R10.64] ;  /* 0x000000080a007981 */ /* 0x000e68000c1e1900 */
[----:B------:R-:W1:Y:S02]  /*02a0*/  LDG.E R8, desc[UR8][R6.64+0x8000] ;  /* 0x0080000806087981 */ /* 0x000e64000c1e1900 */
[----:B-1----:R-:W-:-:S05]  /*02b0*/  IMAD R15, R0, R8, R13 ;  /* 0x00000008000f7224 */ /* 0x002fca00078e020d */
[----:B------:R-:W-:Y:S04]  /*02c0*/  STG.E desc[UR8][R4.64], R15 ;  /* 0x0000000f04007986 */ /* 0x000fe8000c101908 */
        /* <DEDUP_REMOVED lines=8> */
[----:B------:R-:W3:Y:S04]  /*0350*/  LDG.E R0, desc[UR8][R10.64+0xc] ;  /* 0x00000c080a007981 */ /* 0x000ee8000c1e1900 */
[----:B0-----:R-:W3:Y:S01]  /*0360*/  LDG.E R13, desc[UR8][R6.64+0xe000] ;  /* 0x00e00008060d7981 */ /* 0x001ee2000c1e1900 */
[----:B------:R-:W-:Y:S01]  /*0370*/  IADD3 R9, PT, PT, R9, 0x8, RZ ;  /* 0x0000000809097810 */ /* 0x000fe20007ffe0ff */
[----:B------:R-:W-:Y:S01]  /*0380*/  UMOV UR4, 0x8 ;  /* 0x0000000800047882 */ /* 0x000fe20000000000 */
[----:B---3--:R-:W-:Y:S01]  /*0390*/  IMAD R13, R0, R13, R19 ;  /* 0x0000000d000d7224 */ /* 0x008fe200078e0213 */
[----:B------:R-:W-:-:S04]  /*03a0*/  IADD3 R0, P0, PT, R6, 0x18000, RZ ;  /* 0x0001800006007810 */ /* 0x000fc80007f1e0ff */
[----:B------:R2:W-:Y:S01]  /*03b0*/  STG.E desc[UR8][R4.64], R13 ;  /* 0x0000000d04007986 */ /* 0x0005e2000c101908 */
[----:B-1----:R-:W-:-:S08]  /*03c0*/  IADD3.X R17, PT, PT, RZ, R7, RZ, P0, !PT ;  /* 0x00000007ff117210 */ /* 0x002fd000007fe4ff */
.L_x_0:
[----:B------:R-:W-:Y:S01]  /*03d0*/  IMAD.WIDE R10, R9, 0x4, R2 ;  /* 0x00000004090a7825 */ /* 0x000fe200078e0202 */
[----:B------:R-:W-:Y:S02]  /*03e0*/  MOV R6, R0 ;  /* 0x0000000000067202 */ /* 0x000fe40000000f00 */
[----:B------:R-:W-:Y:S02]  /*03f0*/  MOV R7, R17 ;  /* 0x0000001100077202 */ /* 0x000fe40000000f00 */
[----:B------:R-:W2:Y:S04]  /*0400*/  LDG.E R0, desc[UR8][R10.64+-0x10] ;  /* 0xfffff0080a007981 */ /* 0x000ea8000c1e1900 */
[----:B------:R-:W2:Y:S02]  /*0410*/  LDG.E R8, desc[UR8][R6.64+-0x8000] ;  /* 0xff80000806087981 */ /* 0x000ea4000c1e1900 */
[----:B0-2---:R-:W-:-:S05]  /*0420*/  IMAD R13, R0, R8, R13 ;  /* 0x00000008000d7224 */ /* 0x005fca00078e020d */
        /* <DEDUP_REMOVED lines=16> */
[----:B------:R1:W-:Y:S04]  /*0530*/  STG.E desc[UR8][R4.64], R15 ;  /* 0x0000000f04007986 */ /* 0x0003e8000c101908 */
[----:B------:R-:W2:Y:S04]  /*0540*/  LDG.E R0, desc[UR8][R10.64+0x4] ;  /* 0x000004080a007981 */ /* 0x000ea8000c1e1900 */
[----:B------:R-:W2:Y:S02]  /*0550*/  LDG.E R8, desc[UR8][R6.64+0x2000] ;  /* 0x0020000806087981 */ /* 0x000ea4000c1e1900 */
[----:B--2---:R-:W-:-:S05]  /*0560*/  IMAD R17, R0, R8, R15 ;  /* 0x0000000800117224 */ /* 0x004fca00078e020f */
[----:B------:R2:W-:Y:S04]  /*0570*/  STG.E desc[UR8][R4.64], R17 ;  /* 0x0000001104007986 */ /* 0x0005e8000c101908 */
[----:B------:R-:W3:Y:S04]  /*0580*/  LDG.E R0, desc[UR8][R10.64+0x8] ;  /* 0x000008080a007981 */ /* 0x000ee8000c1e1900 */
[----:B------:R-:W3:Y:S02]  /*0590*/  LDG.E R8, desc[UR8][R6.64+0x4000] ;  /* 0x0040000806087981 */ /* 0x000ee4000c1e1900 */
[----:B---3--:R-:W-:-:S05]  /*05a0*/  IMAD R19, R0, R8, R17 ;  /* 0x0000000800137224 */ /* 0x008fca00078e0211 */
[----:B------:R-:W-:Y:S04]  /*05b0*/  STG.E desc[UR8][R4.64], R19 ;  /* 0x0000001304007986 */ /* 0x000fe8000c101908 */
[----:B------:R-:W1:Y:S04]  /*05c0*/  LDG.E R0, desc[UR8][R10.64+0xc] ;  /* 0x00000c080a007981 */ /* 0x000e68000c1e1900 */
[----:B------:R-:W1:Y:S01]  /*05d0*/  LDG.E R8, desc[UR8][R6.64+0x6000] ;  /* 0x0060000806087981 */ /* 0x000e62000c1e1900 */
[----:B0-----:R-:W-:-:S05]  /*05e0*/  IADD3 R13, PT, PT, R9, 0x8, RZ ;  /* 0x00000008090d7810 */ /* 0x001fca0007ffe0ff */
[----:B------:R-:W-:-:S04]  /*05f0*/  IMAD.WIDE R12, R13, 0x4, R2 ;  /* 0x000000040d0c7825 */ /* 0x000fc800078e0202 */
[----:B-1----:R-:W-:-:S05]  /*0600*/  IMAD R15, R0, R8, R19 ;  /* 0x00000008000f7224 */ /* 0x002fca00078e0213 */
        /* <DEDUP_REMOVED lines=29> */
[----:B------:R-:W3:Y:S04]  /*07e0*/  LDG.E R0, desc[UR8][R12.64+0xc] ;  /* 0x00000c080c007981 */ /* 0x000ee8000c1e1900 */
[----:B------:R-:W3:Y:S01]  /*07f0*/  LDG.E R8, desc[UR8][R6.64+0x16000] ;  /* 0x0160000806087981 */ /* 0x000ee2000c1e1900 */
[----:B--2---:R-:W-:-:S05]  /*0800*/  IADD3 R11, PT, PT, R9, 0x10, RZ ;  /* 0x00000010090b7810 */ /* 0x004fca0007ffe0ff */
[----:B------:R-:W-:-:S04]  /*0810*/  IMAD.WIDE R10, R11, 0x4, R2 ;  /* 0x000000040b0a7825 */ /* 0x000fc800078e0202 */
[----:B---3--:R-:W-:-:S05]  /*0820*/  IMAD R19, R0, R8, R17 ;  /* 0x0000000800137224 */ /* 0x008fca00078e0211 */
[----:B------:R-:W-:Y:S04]  /*0830*/  STG.E desc[UR8][R4.64], R19 ;  /* 0x0000001304007986 */ /* 0x000fe8000c101908 */
[----:B------:R-:W0:Y:S04]  /*0840*/  LDG.E R8, desc[UR8][R6.64+0x18000] ;  /* 0x0180000806087981 */ /* 0x000e28000c1e1900 */
[----:B------:R-:W0:Y:S02]  /*0850*/  LDG.E R0, desc[UR8][R10.64+-0x10] ;  /* 0xfffff0080a007981 */ /* 0x000e24000c1e1900 */
[----:B0-----:R-:W-:-:S05]  /*0860*/  IMAD R15, R0, R8, R19 ;  /* 0x00000008000f7224 */ /* 0x001fca00078e0213 */
[----:B------:R0:W-:Y:S04]  /*0870*/  STG.E desc[UR8][R4.64], R15 ;  /* 0x0000000f04007986 */ /* 0x0001e8000c101908 */
[----:B------:R-:W2:Y:S04]  /*0880*/  LDG.E R0, desc[UR8][R10.64+-0xc] ;  /* 0xfffff4080a007981 */ /* 0x000ea8000c1e1900 */
[----:B------:R-:W2:Y:S02]  /*0890*/  LDG.E R8, desc[UR8][R6.64+0x1a000] ;  /* 0x01a0000806087981 */ /* 0x000ea4000c1e1900 */
[----:B--2---:R-:W-:-:S05]  /*08a0*/  IMAD R13, R0, R8, R15 ;  /* 0x00000008000d7224 */ /* 0x004fca00078e020f */
[----:B------:R2:W-:Y:S04]  /*08b0*/  STG.E desc[UR8][R4.64], R13 ;  /* 0x0000000d04007986 */ /* 0x0005e8000c101908 */
[----:B------:R-:W1:Y:S04]  /*08c0*/  LDG.E R0, desc[UR8][R10.64+-0x8] ;  /* 0xfffff8080a007981 */ /* 0x000e68000c1e1900 */
[----:B------:R-:W1:Y:S02]  /*08d0*/  LDG.E R8, desc[UR8][R6.64+0x1c000] ;  /* 0x01c0000806087981 */ /* 0x000e64000c1e1900 */
[----:B-1----:R-:W-:-:S05]  /*08e0*/  IMAD R17, R0, R8, R13 ;  /* 0x0000000800117224 */ /* 0x002fca00078e020d */
[----:B------:R1:W-:Y:S04]  /*08f0*/  STG.E desc[UR8][R4.64], R17 ;  /* 0x0000001104007986 */ /* 0x0003e8000c101908 */
        /* <DEDUP_REMOVED lines=16> */
[----:B------:R-:W3:Y:S04]  /*0a00*/  LDG.E R0, desc[UR8][R10.64+0xc] ;  /* 0x00000c080a007981 */ /* 0x000ee8000c1e1900 */
[----:B------:R-:W3:Y:S01]  /*0a10*/  LDG.E R8, desc[UR8][R6.64+0x26000] ;  /* 0x0260000806087981 */ /* 0x000ee2000c1e1900 */
[----:B--2---:R-:W-:-:S05]  /*0a20*/  IADD3 R13, PT, PT, R9, 0x18, RZ ;  /* 0x00000018090d7810 */ /* 0x004fca0007ffe0ff */
[----:B------:R-:W-:-:S04]  /*0a30*/  IMAD.WIDE R12, R13, 0x4, R2 ;  /* 0x000000040d0c7825 */ /* 0x000fc800078e0202 */
[----:B---3--:R-:W-:-:S05]  /*0a40*/  IMAD R19, R0, R8, R15 ;  /* 0x0000000800137224 */ /* 0x008fca00078e020f */
[----:B------:R-:W-:Y:S04]  /*0a50*/  STG.E desc[UR8][R4.64], R19 ;  /* 0x0000001304007986 */ /* 0x000fe8000c101908 */
        /* <DEDUP_REMOVED lines=34> */
[----:B0-----:R-:W2:Y:S04]  /*0c80*/  LDG.E R15, desc[UR8][R6.64+0x38000] ;  /* 0x03800008060f7981 */ /* 0x001ea8000c1e1900 */
[----:B------:R-:W2:Y:S02]  /*0c90*/  LDG.E R0, desc[UR8][R10.64+-0x10] ;  /* 0xfffff0080a007981 */ /* 0x000ea4000c1e1900 */
[----:B--2---:R-:W-:-:S05]  /*0ca0*/  IMAD R15, R0, R15, R19 ;  /* 0x0000000f000f7224 */ /* 0x004fca00078e0213 */
        /* <DEDUP_REMOVED lines=26> */
[----:B------:R-:W2:Y:S01]  /*0e50*/  LDG.E R8, desc[UR8][R6.64+0x46000] ;  /* 0x0460000806087981 */ /* 0x000ea2000c1e1900 */
[----:B------:R-:W-:-:S04]  /*0e60*/  UIADD3 UR4, UPT, UPT, UR4, 0x28, URZ ;  /* 0x0000002804047890 */ /* 0x000fc8000fffe0ff */
[----:B------:R-:W-:Y:S01]  /*0e70*/  UISETP.NE.AND UP0, UPT, UR4, 0x800, UPT ;  /* 0x000008000400788c */ /* 0x000fe2000bf05270 */
[----:B------:R-:W-:Y:S01]  /*0e80*/  IADD3 R9, PT, PT, R9, 0x28, RZ ;  /* 0x0000002809097810 */ /* 0x000fe20007ffe0ff */
[----:B--2---:R-:W-:-:S05]  /*0e90*/  IMAD R13, R0, R8, R15 ;  /* 0x00000008000d7224 */ /* 0x004fca00078e020f */
[----:B------:R0:W-:Y:S01]  /*0ea0*/  STG.E desc[UR8][R4.64], R13 ;  /* 0x0000000d04007986 */ /* 0x0001e2000c101908 */
[----:B------:R-:W-:-:S04]  /*0eb0*/  IADD3 R0, P0, PT, R6, 0x50000, RZ ;  /* 0x0005000006007810 */ /* 0x000fc80007f1e0ff */
[----:B-1----:R-:W-:Y:S01]  /*0ec0*/  IADD3.X R17, PT, PT, RZ, R7, RZ, P0, !PT ;  /* 0x00000007ff117210 */ /* 0x002fe200007fe4ff */
[----:B------:R-:W-:Y:S08]  /*0ed0*/  BRA.U UP0, `(.L_x_0) ;  /* 0xfffffff5003c7547 */ /* 0x000ff0000b83ffff */
[----:B------:R-:W-:Y:S05]  /*0ee0*/  EXIT ;  /* 0x000000000000794d */ /* 0x000fea0003800000 */
.L_x_1:
[----:B------:R-:W-:-:S00]  /*0ef0*/  BRA `(.L_x_1) ;  /* 0xfffffffc00fc7947 */ /* 0x000fc0000383ffff */
[----:B------:R-:W-:-:S00]  /*0f00*/  NOP ;  /* 0x0000000000007918 */ /* 0x000fc00000000000 */
[----:B------:R-:W-:-:S00]  /*0f10*/  NOP ;  /* 0x0000000000007918 */ /* 0x000fc00000000000 */
[----:B------:R-:W-:-:S00]  /*0f20*/  NOP ;  /* 0x0000000000007918 */ /* 0x000fc00000000000 */
[----:B------:R-:W-:-:S00]  /*0f30*/  NOP ;  /* 0x0000000000007918 */ /* 0x000fc00000000000 */
[----:B------:R-:W-:-:S00]  /*0f40*/  NOP ;  /* 0x0000000000007918 */ /* 0x000fc00000000000 */
[----:B------:R-:W-:-:S00]  /*0f50*/  NOP ;  /* 0x0000000000007918 */ /* 0x000fc00000000000 */
[----:B------:R-:W-:-:S00]  /*0f60*/  NOP ;  /* 0x0000000000007918 */ /* 0x000fc00000000000 */
[----:B------:R-:W-:-:S00]  /*0f70*/  NOP ;  /* 0x0000000000007918 */ /* 0x000fc00000000000 */
.L_x_2:


//--------------------- .nv.shared.reserved.0     --------------------------
	.section	.nv.shared.reserved.0,"aw",@nobits
	.weak		__nv_reservedSMEM_offset_0_alias
	.size		__nv_reservedSMEM_offset_0_alias, 0, 64
	.other		__nv_reservedSMEM_offset_0_alias,@"STO_CUDA_RESERVED_SHARED STV_DEFAULT"
__nv_reservedSMEM_offset_0_alias:
	.zero		0
	.zero		64


//--------------------- .nv.constant0._Z11mult_matrixPiS_S_ --------------------------
	.section	.nv.constant0._Z11mult_matrixPiS_S_,"a",@progbits
	.sectionflags	@""
	.align	4
.nv.constant0._Z11mult_matrixPiS_S_:
	.zero		920


//--------------------- SYMBOLS --------------------------

	.type		.nv.reservedSmem.offset0,@object
	.size		.nv.reservedSmem.offset0,0x4
